	.headerflags	@"EF_CUDA_TEXMODE_UNIFIED EF_CUDA_64BIT_ADDRESS EF_CUDA_ACCELERATORS EF_CUDA_SM90 EF_CUDA_VIRTUAL_SM(EF_CUDA_SM90)"
	.elftype	@"ET_EXEC"


//--------------------- .nv.info                  --------------------------
	.section	.nv.info,"",@"SHT_CUDA_INFO"
	.align	4


	//----- nvinfo : EIATTR_REGCOUNT
	.align		4
        /*0000*/ 	.byte	0x04, 0x2f
        /*0002*/ 	.short	(.L_1 - .L_0)
	.align		4
.L_0:
        /*0004*/ 	.word	index@(triton_poi_fused_clone_12)
        /*0008*/ 	.word	0x00000010


	//----- nvinfo : EIATTR_MIN_STACK_SIZE
	.align		4
.L_1:
        /*000c*/ 	.byte	0x04, 0x12
        /*000e*/ 	.short	(.L_3 - .L_2)
	.align		4
.L_2:
        /*0010*/ 	.word	index@(triton_poi_fused_clone_12)
        /*0014*/ 	.word	0x00000000


	//----- nvinfo : EIATTR_FRAME_SIZE
	.align		4
.L_3:
        /*0018*/ 	.byte	0x04, 0x11
        /*001a*/ 	.short	(.L_5 - .L_4)
	.align		4
.L_4:
        /*001c*/ 	.word	index@(triton_poi_fused_clone_12)
        /*0020*/ 	.word	0x00000000


	//----- nvinfo : EIATTR_MIN_STACK_SIZE
	.align		4
.L_5:
        /*0024*/ 	.byte	0x04, 0x12
        /*0026*/ 	.short	(.L_7 - .L_6)
	.align		4
.L_6:
        /*0028*/ 	.word	index@(triton_poi_fused_clone_12)
        /*002c*/ 	.word	0x00000000
.L_7:


//--------------------- .nv.info.triton_poi_fused_clone_12 --------------------------
	.section	.nv.info.triton_poi_fused_clone_12,"",@"SHT_CUDA_INFO"
	.sectionflags	@""
	.align	4


	//----- nvinfo : EIATTR_CUDA_API_VERSION
	.align		4
        /*0000*/ 	.byte	0x04, 0x37
        /*0002*/ 	.short	(.L_9 - .L_8)
.L_8:
        /*0004*/ 	.word	0x0000007c


	//----- nvinfo : EIATTR_KPARAM_INFO
	.align		4
.L_9:
        /*0008*/ 	.byte	0x04, 0x17
        /*000a*/ 	.short	(.L_11 - .L_10)
.L_10:
        /*000c*/ 	.word	0x00000000
        /*0010*/ 	.short	0x0002
        /*0012*/ 	.short	0x0010
        /*0014*/ 	.byte	0x00, 0xf0, 0x11, 0x00


	//----- nvinfo : EIATTR_KPARAM_INFO
	.align		4
.L_11:
        /*0018*/ 	.byte	0x04, 0x17
        /*001a*/ 	.short	(.L_13 - .L_12)
.L_12:
        /*001c*/ 	.word	0x00000000
        /*0020*/ 	.short	0x0001
        /*0022*/ 	.short	0x0008
        /*0024*/ 	.byte	0x00, 0xf4, 0x21, 0x00


	//----- nvinfo : EIATTR_KPARAM_INFO
	.align		4
.L_13:
        /*0028*/ 	.byte	0x04, 0x17
        /*002a*/ 	.short	(.L_15 - .L_14)
.L_14:
        /*002c*/ 	.word	0x00000000
        /*0030*/ 	.short	0x0000
        /*0032*/ 	.short	0x0000
        /*0034*/ 	.byte	0x00, 0xf4, 0x21, 0x00


	//----- nvinfo : EIATTR_SPARSE_MMA_MASK
	.align		4
.L_15:
        /*0038*/ 	.byte	0x03, 0x50
        /*003a*/ 	.short	0x0000


	//----- nvinfo : EIATTR_MAXREG_COUNT
	.align		4
        /*003c*/ 	.byte	0x03, 0x1b
        /*003e*/ 	.short	0x00ff


	//----- nvinfo : EIATTR_EXIT_INSTR_OFFSETS
	.align		4
        /*0040*/ 	.byte	0x04, 0x1c
        /*0042*/ 	.short	(.L_17 - .L_16)


	//   ....[0]....
.L_16:
        /*0044*/ 	.word	0x00000230


	//   ....[1]....
        /*0048*/ 	.word	0x00000250


	//----- nvinfo : EIATTR_REQNTID
	.align		4
.L_17:
        /*004c*/ 	.byte	0x04, 0x10
        /*004e*/ 	.short	(.L_19 - .L_18)
.L_18:
        /*0050*/ 	.word	0x00000080
        /*0054*/ 	.word	0x00000001
        /*0058*/ 	.word	0x00000001


	//----- nvinfo : EIATTR_CRS_STACK_SIZE
	.align		4
.L_19:
        /*005c*/ 	.byte	0x04, 0x1e
        /*005e*/ 	.short	(.L_21 - .L_20)
.L_20:
        /*0060*/ 	.word	0x00000000


	//----- nvinfo : EIATTR_CBANK_PARAM_SIZE
	.align		4
.L_21:
        /*0064*/ 	.byte	0x03, 0x19
        /*0066*/ 	.short	0x0014


	//----- nvinfo : EIATTR_PARAM_CBANK
	.align		4
        /*0068*/ 	.byte	0x04, 0x0a
        /*006a*/ 	.short	(.L_23 - .L_22)
	.align		4
.L_22:
        /*006c*/ 	.word	index@(.nv.constant0.triton_poi_fused_clone_12)
        /*0070*/ 	.short	0x0210
        /*0072*/ 	.short	0x0014


	//----- nvinfo : EIATTR_SW_WAR
	.align		4
.L_23:
        /*0074*/ 	.byte	0x04, 0x36
        /*0076*/ 	.short	(.L_25 - .L_24)
.L_24:
        /*0078*/ 	.word	0x00000008
.L_25:


//--------------------- .nv.callgraph             --------------------------
	.section	.nv.callgraph,"",@"SHT_CUDA_CALLGRAPH"
	.align	4
	.sectionentsize	8
	.align		4
        /*0000*/ 	.word	0x00000000
	.align		4
        /*0004*/ 	.word	0xffffffff
	.align		4
        /*0008*/ 	.word	0x00000000
	.align		4
        /*000c*/ 	.word	0xfffffffe
	.align		4
        /*0010*/ 	.word	0x00000000
	.align		4
        /*0014*/ 	.word	0xfffffffd
	.align		4
        /*0018*/ 	.word	0x00000000
	.align		4
        /*001c*/ 	.word	0xfffffffc


//--------------------- .text.triton_poi_fused_clone_12 --------------------------
	.section	.text.triton_poi_fused_clone_12,"ax",@progbits
	.align	128
        .global         triton_poi_fused_clone_12
        .type           triton_poi_fused_clone_12,@function
        .size           triton_poi_fused_clone_12,(.L_x_3 - triton_poi_fused_clone_12)
        .other          triton_poi_fused_clone_12,@"STO_CUDA_ENTRY STV_DEFAULT"
triton_poi_fused_clone_12:
.text.triton_poi_fused_clone_12:
[----:B------:R-:W0:Y:S02]  /*0000*/  LDC R1, c[0x0][0x28] ;  /* 0x00000a00ff017b82 */ /* 0x000e240000000800 */
[----:B------:R-:W1:Y:S01]  /*0010*/  S2R R0, SR_TID.X ;  /* 0x0000000000007919 */ /* 0x000e620000002100 */
[----:B------:R-:W2:Y:S01]  /*0020*/  LDC.64 R4, c[0x0][0x218] ;  /* 0x00008600ff047b82 */ /* 0x000ea20000000a00 */
[----:B------:R-:W-:Y:S01]  /*0030*/  ULDC.64 UR4, c[0x0][0x208] ;  /* 0x0000820000047ab9 */ /* 0x000fe20000000a00 */
[----:B------:R-:W-:Y:S01]  /*0040*/  BSSY B0, `(.L_x_0) ;  /* 0x000001e000007945 */ /* 0x000fe20003800000 */
[----:B------:R-:W3:Y:S01]  /*0050*/  S2R R7, SR_CTAID.X ;  /* 0x0000000000077919 */ /* 0x000ee20000002500 */
[----:B-1----:R-:W-:Y:S01]  /*0060*/  IMAD.SHL.U32 R0, R0, 0x2, RZ ;  /* 0x0000000200007824 */ /* 0x002fe200078e00ff */
[----:B---3--:R-:W-:-:S04]  /*0070*/  SHF.R.S32.HI R2, RZ, 0x17, R7 ;  /* 0x00000017ff027819 */ /* 0x008fc80000011407 */
[----:B------:R-:W-:Y:S02]  /*0080*/  LOP3.LUT R0, R0, 0xfe, RZ, 0xc0, !PT ;  /* 0x000000fe00007812 */ /* 0x000fe400078ec0ff */
[----:B------:R-:W-:-:S03]  /*0090*/  SGXT R2, R2, 0x1 ;  /* 0x000000010202781a */ /* 0x000fc60000000200 */
[----:B------:R-:W-:-:S04]  /*00a0*/  IMAD R7, R7, 0x100, R0 ;  /* 0x0000010007077824 */ /* 0x000fc800078e0200 */
[----:B--2---:R-:W-:Y:S01]  /*00b0*/  IMAD.WIDE R4, R7, 0x4, R4 ;  /* 0x0000000407047825 */ /* 0x004fe200078e0204 */
[CC--:B------:R-:W-:Y:S02]  /*00c0*/  LEA.HI R8, R2.reuse, R7.reuse, RZ, 0x5 ;  /* 0x0000000702087211 */ /* 0x0c0fe400078f28ff */
[CC--:B------:R-:W-:Y:S02]  /*00d0*/  LEA.HI R0, R2.reuse, R7.reuse, RZ, 0x4 ;  /* 0x0000000702007211 */ /* 0x0c0fe400078f20ff */
[----:B------:R-:W-:Y:S02]  /*00e0*/  SHF.R.S32.HI R9, RZ, 0x5, R8 ;  /* 0x00000005ff097819 */ /* 0x000fe40000011408 */
[----:B------:R-:W-:Y:S02]  /*00f0*/  LEA.HI R6, R2, R7, RZ, 0x6 ;  /* 0x0000000702067211 */ /* 0x000fe400078f30ff */
[----:B------:R-:W1:Y:S01]  /*0100*/  LDC.64 R2, c[0x0][0x210] ;  /* 0x00008400ff027b82 */ /* 0x000e620000000a00 */
[----:B------:R-:W-:-:S02]  /*0110*/  SHF.R.S32.HI R11, RZ, 0x4, R0 ;  /* 0x00000004ff0b7819 */ /* 0x000fc40000011400 */
[----:B------:R-:W-:Y:S02]  /*0120*/  LEA.HI R8, R8, R9, RZ, 0x1 ;  /* 0x0000000908087211 */ /* 0x000fe400078f08ff */
[----:B------:R-:W-:Y:S02]  /*0130*/  LOP3.LUT R10, R6, 0xffffffc0, RZ, 0xc0, !PT ;  /* 0xffffffc0060a7812 */ /* 0x000fe400078ec0ff */
[C---:B------:R-:W-:Y:S02]  /*0140*/  LOP3.LUT R6, R0.reuse, 0xfffffff0, RZ, 0xc0, !PT ;  /* 0xfffffff000067812 */ /* 0x040fe400078ec0ff */
[----:B------:R-:W-:Y:S02]  /*0150*/  LEA.HI R0, R0, R11, RZ, 0x1 ;  /* 0x0000000b00007211 */ /* 0x000fe400078f08ff */
[----:B------:R-:W-:Y:S02]  /*0160*/  LOP3.LUT R8, R8, 0xffffffe, RZ, 0xc0, !PT ;  /* 0x0ffffffe08087812 */ /* 0x000fe400078ec0ff */
[----:B------:R-:W-:-:S02]  /*0170*/  ISETP.GE.AND P0, PT, R7, 0x100, PT ;  /* 0x000001000700780c */ /* 0x000fc40003f06270 */
[----:B------:R-:W-:Y:S01]  /*0180*/  IADD3 R13, R10, R7, -R6 ;  /* 0x000000070a0d7210 */ /* 0x000fe20007ffe806 */
[----:B------:R-:W-:Y:S01]  /*0190*/  IMAD.IADD R8, R9, 0x1, -R8 ;  /* 0x0000000109087824 */ /* 0x000fe200078e0a08 */
[----:B------:R-:W-:Y:S02]  /*01a0*/  LOP3.LUT R0, R0, 0x7fffffe, RZ, 0xc0, !PT ;  /* 0x07fffffe00007812 */ /* 0x000fe400078ec0ff */
[----:B------:R-:W-:Y:S01]  /*01b0*/  CS2R R6, SRZ ;  /* 0x0000000000067805 */ /* 0x000fe2000001ff00 */
[----:B------:R-:W-:Y:S02]  /*01c0*/  IMAD R13, R8, 0x10, R13 ;  /* 0x00000010080d7824 */ /* 0x000fe400078e020d */
[----:B------:R-:W-:-:S04]  /*01d0*/  IMAD.IADD R0, R11, 0x1, -R0 ;  /* 0x000000010b007824 */ /* 0x000fc800078e0a00 */
[----:B------:R-:W-:-:S04]  /*01e0*/  IMAD R13, R0, 0x20, R13 ;  /* 0x00000020000d7824 */ /* 0x000fc800078e020d */
[----:B-1----:R-:W-:Y:S01]  /*01f0*/  IMAD.WIDE R2, R13, 0x4, R2 ;  /* 0x000000040d027825 */ /* 0x002fe200078e0202 */
[----:B------:R-:W-:Y:S06]  /*0200*/  @P0 BRA `(.L_x_1) ;  /* 0x0000000000040947 */ /* 0x000fec0003800000 */
[----:B------:R1:W5:Y:S02]  /*0210*/  LDG.E.64 R6, desc[UR4][R2.64] ;  /* 0x0000000402067981 */ /* 0x000364000c1e1b00 */
.L_x_1:
[----:B------:R-:W-:Y:S05]  /*0220*/  BSYNC B0 ;  /* 0x0000000000007941 */ /* 0x000fea0003800000 */
.L_x_0:
[----:B------:R-:W-:Y:S05]  /*0230*/  @P0 EXIT ;  /* 0x000000000000094d */ /* 0x000fea0003800000 */
[----:B-----5:R-:W-:Y:S01]  /*0240*/  STG.E.64 desc[UR4][R4.64], R6 ;  /* 0x0000000604007986 */ /* 0x020fe2000c101b04 */
[----:B------:R-:W-:Y:S05]  /*0250*/  EXIT ;  /* 0x000000000000794d */ /* 0x000fea0003800000 */
.L_x_2:
[----:B------:R-:W-:-:S00]  /*0260*/  BRA `(.L_x_2) ;  /* 0xfffffffc00fc7947 */ /* 0x000fc0000383ffff */
[----:B------:R-:W-:-:S00]  /*0270*/  NOP ;  /* 0x0000000000007918 */ /* 0x000fc00000000000 */
        /* <DEDUP_REMOVED lines=8> */
.L_x_3:


//--------------------- .nv.constant0.triton_poi_fused_clone_12 --------------------------
	.section	.nv.constant0.triton_poi_fused_clone_12,"a",@progbits
	.sectionflags	@""
	.align	4
.nv.constant0.triton_poi_fused_clone_12:
	.zero		548
